//
// Generated by NVIDIA NVVM Compiler
//
// Compiler Build ID: CL-36424714
// Cuda compilation tools, release 13.0, V13.0.88
// Based on NVVM 20.0.0
//

.version 9.0
.target sm_100
.address_size 64

	// .globl	_Z9integrateP6float2yfm

.visible .entry _Z9integrateP6float2yfm(
	.param .u64 .ptr .align 1 _Z9integrateP6float2yfm_param_0,
	.param .u64 _Z9integrateP6float2yfm_param_1,
	.param .f32 _Z9integrateP6float2yfm_param_2,
	.param .u64 _Z9integrateP6float2yfm_param_3
)
{
	.reg .pred 	%p<6>;
	.reg .b32 	%r<14>;
	.reg .b32 	%f<122>;
	.reg .b64 	%rd<28>;
	.reg .b64 	%fd<19>;

	ld.param.u64 	%rd15, [_Z9integrateP6float2yfm_param_0];
	ld.param.u64 	%rd13, [_Z9integrateP6float2yfm_param_1];
	ld.param.f32 	%f9, [_Z9integrateP6float2yfm_param_2];
	ld.param.u64 	%rd14, [_Z9integrateP6float2yfm_param_3];
	cvta.to.global.u64 	%rd1, %rd15;
	mov.u32 	%r1, %ctaid.x;
	mov.u32 	%r2, %ntid.x;
	mov.u32 	%r3, %tid.x;
	mad.lo.s32 	%r4, %r1, %r2, %r3;
	cvt.rn.f32.u32 	%f10, %r4;
	mov.u32 	%r5, %ctaid.y;
	mov.u32 	%r6, %ntid.y;
	mov.u32 	%r7, %tid.y;
	mad.lo.s32 	%r8, %r5, %r6, %r7;
	cvt.rn.f32.u32 	%f11, %r8;
	mov.u32 	%r9, %nctaid.x;
	mul.lo.s32 	%r10, %r2, %r9;
	cvt.rzi.s32.f32 	%r11, %f11;
	cvt.rzi.s32.f32 	%r12, %f10;
	mad.lo.s32 	%r13, %r10, %r11, %r12;
	cvt.u64.u32 	%rd16, %r13;
	mul.lo.s64 	%rd27, %rd14, %rd16;
	mul.f32 	%f120, %f10, 0f41200000;
	mul.f32 	%f121, %f11, 0f40A00000;
	shl.b64 	%rd17, %rd27, 3;
	add.s64 	%rd18, %rd1, %rd17;
	st.global.v2.f32 	[%rd18], {%f120, %f121};
	setp.lt.u64 	%p1, %rd14, 2;
	@%p1 bra 	$L__BB0_6;
	add.s64 	%rd3, %rd14, -1;
	setp.eq.s64 	%p2, %rd14, 2;
	@%p2 bra 	$L__BB0_4;
	and.b64  	%rd24, %rd3, -2;
	add.s64 	%rd20, %rd17, %rd1;
	add.s64 	%rd25, %rd20, 16;
$L__BB0_3:
	tex.2d.v4.f32.f32 	{%f12, %f13, %f14, %f15}, [%rd13, {%f120, %f121}];
	mul.f32 	%f16, %f9, %f12;
	mul.f32 	%f17, %f9, %f13;
	fma.rn.f32 	%f18, %f16, 0f3F000000, %f120;
	fma.rn.f32 	%f19, %f17, 0f3F000000, %f121;
	tex.2d.v4.f32.f32 	{%f20, %f21, %f22, %f23}, [%rd13, {%f18, %f19}];
	mul.f32 	%f24, %f9, %f20;
	mul.f32 	%f25, %f9, %f21;
	fma.rn.f32 	%f26, %f24, 0f3F000000, %f120;
	fma.rn.f32 	%f27, %f25, 0f3F000000, %f121;
	tex.2d.v4.f32.f32 	{%f28, %f29, %f30, %f31}, [%rd13, {%f26, %f27}];
	mul.f32 	%f32, %f9, %f28;
	mul.f32 	%f33, %f9, %f29;
	add.f32 	%f34, %f120, %f32;
	add.f32 	%f35, %f121, %f33;
	tex.2d.v4.f32.f32 	{%f36, %f37, %f38, %f39}, [%rd13, {%f34, %f35}];
	fma.rn.f32 	%f40, %f24, 0f40000000, %f16;
	fma.rn.f32 	%f41, %f32, 0f40000000, %f40;
	fma.rn.f32 	%f42, %f9, %f36, %f41;
	cvt.f64.f32 	%fd1, %f42;
	cvt.f64.f32 	%fd2, %f120;
	fma.rn.f64 	%fd3, %fd1, 0d3FC5555555555555, %fd2;
	cvt.rn.f32.f64 	%f43, %fd3;
	fma.rn.f32 	%f44, %f25, 0f40000000, %f17;
	fma.rn.f32 	%f45, %f33, 0f40000000, %f44;
	fma.rn.f32 	%f46, %f9, %f37, %f45;
	cvt.f64.f32 	%fd4, %f46;
	cvt.f64.f32 	%fd5, %f121;
	fma.rn.f64 	%fd6, %fd4, 0d3FC5555555555555, %fd5;
	cvt.rn.f32.f64 	%f47, %fd6;
	st.global.v2.f32 	[%rd25+-8], {%f43, %f47};
	add.s64 	%rd27, %rd27, 2;
	tex.2d.v4.f32.f32 	{%f48, %f49, %f50, %f51}, [%rd13, {%f43, %f47}];
	mul.f32 	%f52, %f9, %f48;
	mul.f32 	%f53, %f9, %f49;
	fma.rn.f32 	%f54, %f52, 0f3F000000, %f43;
	fma.rn.f32 	%f55, %f53, 0f3F000000, %f47;
	tex.2d.v4.f32.f32 	{%f56, %f57, %f58, %f59}, [%rd13, {%f54, %f55}];
	mul.f32 	%f60, %f9, %f56;
	mul.f32 	%f61, %f9, %f57;
	fma.rn.f32 	%f62, %f60, 0f3F000000, %f43;
	fma.rn.f32 	%f63, %f61, 0f3F000000, %f47;
	tex.2d.v4.f32.f32 	{%f64, %f65, %f66, %f67}, [%rd13, {%f62, %f63}];
	mul.f32 	%f68, %f9, %f64;
	mul.f32 	%f69, %f9, %f65;
	add.f32 	%f70, %f68, %f43;
	add.f32 	%f71, %f69, %f47;
	tex.2d.v4.f32.f32 	{%f72, %f73, %f74, %f75}, [%rd13, {%f70, %f71}];
	fma.rn.f32 	%f76, %f60, 0f40000000, %f52;
	fma.rn.f32 	%f77, %f68, 0f40000000, %f76;
	fma.rn.f32 	%f78, %f9, %f72, %f77;
	cvt.f64.f32 	%fd7, %f78;
	cvt.f64.f32 	%fd8, %f43;
	fma.rn.f64 	%fd9, %fd7, 0d3FC5555555555555, %fd8;
	cvt.rn.f32.f64 	%f120, %fd9;
	fma.rn.f32 	%f79, %f61, 0f40000000, %f53;
	fma.rn.f32 	%f80, %f69, 0f40000000, %f79;
	fma.rn.f32 	%f81, %f9, %f73, %f80;
	cvt.f64.f32 	%fd10, %f81;
	cvt.f64.f32 	%fd11, %f47;
	fma.rn.f64 	%fd12, %fd10, 0d3FC5555555555555, %fd11;
	cvt.rn.f32.f64 	%f121, %fd12;
	st.global.v2.f32 	[%rd25], {%f120, %f121};
	add.s64 	%rd25, %rd25, 16;
	add.s64 	%rd24, %rd24, -2;
	setp.ne.s64 	%p3, %rd24, 0;
	@%p3 bra 	$L__BB0_3;
$L__BB0_4:
	and.b64  	%rd21, %rd3, 1;
	setp.eq.b64 	%p4, %rd21, 1;
	not.pred 	%p5, %p4;
	@%p5 bra 	$L__BB0_6;
	tex.2d.v4.f32.f32 	{%f82, %f83, %f84, %f85}, [%rd13, {%f120, %f121}];
	mul.f32 	%f86, %f9, %f82;
	mul.f32 	%f87, %f9, %f83;
	fma.rn.f32 	%f88, %f86, 0f3F000000, %f120;
	fma.rn.f32 	%f89, %f87, 0f3F000000, %f121;
	tex.2d.v4.f32.f32 	{%f90, %f91, %f92, %f93}, [%rd13, {%f88, %f89}];
	mul.f32 	%f94, %f9, %f90;
	mul.f32 	%f95, %f9, %f91;
	fma.rn.f32 	%f96, %f94, 0f3F000000, %f120;
	fma.rn.f32 	%f97, %f95, 0f3F000000, %f121;
	tex.2d.v4.f32.f32 	{%f98, %f99, %f100, %f101}, [%rd13, {%f96, %f97}];
	mul.f32 	%f102, %f9, %f98;
	mul.f32 	%f103, %f9, %f99;
	add.f32 	%f104, %f120, %f102;
	add.f32 	%f105, %f121, %f103;
	tex.2d.v4.f32.f32 	{%f106, %f107, %f108, %f109}, [%rd13, {%f104, %f105}];
	fma.rn.f32 	%f110, %f94, 0f40000000, %f86;
	fma.rn.f32 	%f111, %f102, 0f40000000, %f110;
	fma.rn.f32 	%f112, %f9, %f106, %f111;
	cvt.f64.f32 	%fd13, %f112;
	cvt.f64.f32 	%fd14, %f120;
	fma.rn.f64 	%fd15, %fd13, 0d3FC5555555555555, %fd14;
	cvt.rn.f32.f64 	%f113, %fd15;
	fma.rn.f32 	%f114, %f95, 0f40000000, %f87;
	fma.rn.f32 	%f115, %f103, 0f40000000, %f114;
	fma.rn.f32 	%f116, %f9, %f107, %f115;
	cvt.f64.f32 	%fd16, %f116;
	cvt.f64.f32 	%fd17, %f121;
	fma.rn.f64 	%fd18, %fd16, 0d3FC5555555555555, %fd17;
	cvt.rn.f32.f64 	%f117, %fd18;
	shl.b64 	%rd22, %rd27, 3;
	add.s64 	%rd23, %rd1, %rd22;
	st.global.v2.f32 	[%rd23+8], {%f113, %f117};
$L__BB0_6:
	ret;

}


// ===== COMPILED SASS (sm_100) =====

	.target	sm_100

	.elftype	@"ET_EXEC"


//--------------------- .note.nv.tkinfo           --------------------------
	.section	.note.nv.tkinfo,"",@"SHT_NOTE"
	.sectionflags	@"SHF_NOTE_NV_TKINFO"
	.tkinfo
        /*0018*/ 	.word	0x00000002
        /*0030*/ 	.string	""
        /*0030*/ 	.string	"ptxas"
        /*0030*/ 	.string	"Cuda compilation tools, release 13.0, V13.0.88"
        /*0030*/ 	.string	"Build cuda_13.0.r13.0/compiler.36424714_0"
        /*0030*/ 	.string	"-arch sm_100 -m 64 "



//--------------------- .note.nv.cuinfo           --------------------------
	.section	.note.nv.cuinfo,"",@"SHT_NOTE"
	.sectionflags	@"SHF_NOTE_NV_CUINFO"
        /*0018*/ 	.short	0x0002
        /*001a*/ 	.short	0x0064
        /*001c*/ 	.short	0x0082
	.zero		2


//--------------------- .nv.info                  --------------------------
	.section	.nv.info,"",@"SHT_CUDA_INFO"
	.align	4


	//----- nvinfo : EIATTR_REGCOUNT
	.align		4
        /*0000*/ 	.byte	0x04, 0x2f
        /*0002*/ 	.short	(.L_1 - .L_0)
	.align		4
.L_0:
        /*0004*/ 	.word	index@(_Z9integrateP6float2yfm)
        /*0008*/ 	.word	0x0000001c


	//----- nvinfo : EIATTR_FRAME_SIZE
	.align		4
.L_1:
        /*000c*/ 	.byte	0x04, 0x11
        /*000e*/ 	.short	(.L_3 - .L_2)
	.align		4
.L_2:
        /*0010*/ 	.word	index@(_Z9integrateP6float2yfm)
        /*0014*/ 	.word	0x00000000


	//----- nvinfo : EIATTR_MIN_STACK_SIZE
	.align		4
.L_3:
        /*0018*/ 	.byte	0x04, 0x12
        /*001a*/ 	.short	(.L_5 - .L_4)
	.align		4
.L_4:
        /*001c*/ 	.word	index@(_Z9integrateP6float2yfm)
        /*0020*/ 	.word	0x00000000
.L_5:


//--------------------- .nv.compat                --------------------------
	.section	.nv.compat,"",@"SHT_CUDA_COMPAT_INFO"
	.align	4
        /*0000*/ 	.byte	0x02, 0x09, 0x00, 0x00, 0x02, 0x02, 0x02, 0x00, 0x02, 0x05, 0x05, 0x00, 0x03, 0x07, 0x01, 0x01
        /*0010*/ 	.byte	0x02, 0x03, 0x00, 0x00, 0x02, 0x06, 0x01, 0x00, 0x04, 0x0b, 0x08, 0x00, 0x01, 0x00, 0x00, 0x00
        /*0020*/ 	.byte	0x00, 0x00, 0x00, 0x00


//--------------------- .nv.info._Z9integrateP6float2yfm --------------------------
	.section	.nv.info._Z9integrateP6float2yfm,"",@"SHT_CUDA_INFO"
	.sectionflags	@""
	.align	4


	//----- nvinfo : EIATTR_CUDA_API_VERSION
	.align		4
        /*0000*/ 	.byte	0x04, 0x37
        /*0002*/ 	.short	(.L_7 - .L_6)
.L_6:
        /*0004*/ 	.word	0x00000082


	//----- nvinfo : EIATTR_KPARAM_INFO
	.align		4
.L_7:
        /*0008*/ 	.byte	0x04, 0x17
        /*000a*/ 	.short	(.L_9 - .L_8)
.L_8:
        /*000c*/ 	.word	0x00000000
        /*0010*/ 	.short	0x0003
        /*0012*/ 	.short	0x0018
        /*0014*/ 	.byte	0x00, 0xf0, 0x21, 0x00


	//----- nvinfo : EIATTR_KPARAM_INFO
	.align		4
.L_9:
        /*0018*/ 	.byte	0x04, 0x17
        /*001a*/ 	.short	(.L_11 - .L_10)
.L_10:
        /*001c*/ 	.word	0x00000000
        /*0020*/ 	.short	0x0002
        /*0022*/ 	.short	0x0010
        /*0024*/ 	.byte	0x00, 0xf0, 0x11, 0x00


	//----- nvinfo : EIATTR_KPARAM_INFO
	.align		4
.L_11:
        /*0028*/ 	.byte	0x04, 0x17
        /*002a*/ 	.short	(.L_13 - .L_12)
.L_12:
        /*002c*/ 	.word	0x00000000
        /*0030*/ 	.short	0x0001
        /*0032*/ 	.short	0x0008
        /*0034*/ 	.byte	0x00, 0xf0, 0x21, 0x00


	//----- nvinfo : EIATTR_KPARAM_INFO
	.align		4
.L_13:
        /*0038*/ 	.byte	0x04, 0x17
        /*003a*/ 	.short	(.L_15 - .L_14)
.L_14:
        /*003c*/ 	.word	0x00000000
        /*0040*/ 	.short	0x0000
        /*0042*/ 	.short	0x0000
        /*0044*/ 	.byte	0x00, 0xf5, 0x21, 0x00


	//----- nvinfo : EIATTR_SPARSE_MMA_MASK
	.align		4
.L_15:
        /*0048*/ 	.byte	0x03, 0x50
        /*004a*/ 	.short	0x0000


	//----- nvinfo : EIATTR_MAXREG_COUNT
	.align		4
        /*004c*/ 	.byte	0x03, 0x1b
        /*004e*/ 	.short	0x00ff


	//----- nvinfo : EIATTR_MERCURY_ISA_VERSION
	.align		4
        /*0050*/ 	.byte	0x03, 0x5f
        /*0052*/ 	.short	0x0101


	//----- nvinfo : EIATTR_VRC_CTA_INIT_COUNT
	.align		4
        /*0054*/ 	.byte	0x02, 0x4a
	.zero		1
	.zero		1


	//----- nvinfo : EIATTR_EXIT_INSTR_OFFSETS
	.align		4
        /*0058*/ 	.byte	0x04, 0x1c
        /*005a*/ 	.short	(.L_17 - .L_16)


	//   ....[0]....
.L_16:
        /*005c*/ 	.word	0x000001c0


	//   ....[1]....
        /*0060*/ 	.word	0x000007a0


	//   ....[2]....
        /*0064*/ 	.word	0x00000a20


	//----- nvinfo : EIATTR_CBANK_PARAM_SIZE
	.align		4
.L_17:
        /*0068*/ 	.byte	0x03, 0x19
        /*006a*/ 	.short	0x0020


	//----- nvinfo : EIATTR_PARAM_CBANK
	.align		4
        /*006c*/ 	.byte	0x04, 0x0a
        /*006e*/ 	.short	(.L_19 - .L_18)
	.align		4
.L_18:
        /*0070*/ 	.word	index@(.nv.constant0._Z9integrateP6float2yfm)
        /*0074*/ 	.short	0x0380
        /*0076*/ 	.short	0x0020


	//----- nvinfo : EIATTR_SW_WAR
	.align		4
.L_19:
        /*0078*/ 	.byte	0x04, 0x36
        /*007a*/ 	.short	(.L_21 - .L_20)
.L_20:
        /*007c*/ 	.word	0x00000008
.L_21:


//--------------------- .nv.callgraph             --------------------------
	.section	.nv.callgraph,"",@"SHT_CUDA_CALLGRAPH"
	.align	4
	.sectionentsize	8
	.align		4
        /*0000*/ 	.word	0x00000000
	.align		4
        /*0004*/ 	.word	0xffffffff
	.align		4
        /*0008*/ 	.word	0x00000000
	.align		4
        /*000c*/ 	.word	0xfffffffe
	.align		4
        /*0010*/ 	.word	0x00000000
	.align		4
        /*0014*/ 	.word	0xfffffffd
	.align		4
        /*0018*/ 	.word	0x00000000
	.align		4
        /*001c*/ 	.word	0xfffffffc


//--------------------- .text._Z9integrateP6float2yfm --------------------------
	.section	.text._Z9integrateP6float2yfm,"ax",@progbits
	.align	128
        .global         _Z9integrateP6float2yfm
        .type           _Z9integrateP6float2yfm,@function
        .size           _Z9integrateP6float2yfm,(.L_x_3 - _Z9integrateP6float2yfm)
        .other          _Z9integrateP6float2yfm,@"STO_CUDA_ENTRY STV_DEFAULT"
_Z9integrateP6float2yfm:
.text._Z9integrateP6float2yfm:
[----:B------:R-:W-:Y:S01]  /*0000*/  LDC R1, c[0x0][0x37c] ;  /* 0x0000df00ff017b82 */ /* 0x000fe20000000800 */
[----:B------:R-:W0:Y:S07]  /*0010*/  S2R R0, SR_TID.X ;  /* 0x0000000000007919 */ /* 0x000e2e0000002100 */
[----:B------:R-:W0:Y:S01]  /*0020*/  LDC R5, c[0x0][0x360] ;  /* 0x0000d800ff057b82 */ /* 0x000e220000000800 */
[----:B------:R-:W1:Y:S01]  /*0030*/  LDCU.64 UR8, c[0x0][0x380] ;  /* 0x00007000ff0877ac */ /* 0x000e620008000a00 */
[----:B------:R-:W2:Y:S01]  /*0040*/  S2R R3, SR_TID.Y ;  /* 0x0000000000037919 */ /* 0x000ea20000002200 */
[----:B------:R-:W3:Y:S05]  /*0050*/  LDCU.64 UR6, c[0x0][0x358] ;  /* 0x00006b00ff0677ac */ /* 0x000eea0008000a00 */
[----:B------:R-:W0:Y:S08]  /*0060*/  S2UR UR4, SR_CTAID.X ;  /* 0x00000000000479c3 */ /* 0x000e300000002500 */
[----:B------:R-:W2:Y:S08]  /*0070*/  S2UR UR5, SR_CTAID.Y ;  /* 0x00000000000579c3 */ /* 0x000eb00000002600 */
[----:B------:R-:W2:Y:S01]  /*0080*/  LDC R4, c[0x0][0x364] ;  /* 0x0000d900ff047b82 */ /* 0x000ea20000000800 */
[----:B0-----:R-:W-:Y:S01]  /*0090*/  IMAD R0, R5, UR4, R0 ;  /* 0x0000000405007c24 */ /* 0x001fe2000f8e0200 */
[----:B------:R-:W0:Y:S04]  /*00a0*/  LDCU UR4, c[0x0][0x370] ;  /* 0x00006e00ff0477ac */ /* 0x000e280008000800 */
[----:B------:R-:W-:-:S04]  /*00b0*/  I2FP.F32.U32 R0, R0 ;  /* 0x0000000000007245 */ /* 0x000fc80000201000 */
[----:B------:R-:W-:Y:S01]  /*00c0*/  F2I.TRUNC.NTZ R7, R0 ;  /* 0x0000000000077305 */ /* 0x000fe2000020f100 */
[----:B------:R-:W-:Y:S01]  /*00d0*/  FMUL R10, R0, 10 ;  /* 0x41200000000a7820 */ /* 0x000fe20000400000 */
[----:B--2---:R-:W-:Y:S02]  /*00e0*/  IMAD R4, R4, UR5, R3 ;  /* 0x0000000504047c24 */ /* 0x004fe4000f8e0203 */
[----:B------:R-:W2:Y:S01]  /*00f0*/  LDC.64 R2, c[0x0][0x398] ;  /* 0x0000e600ff027b82 */ /* 0x000ea20000000a00 */
[----:B0-----:R-:W-:Y:S02]  /*0100*/  IMAD R5, R5, UR4, RZ ;  /* 0x0000000405057c24 */ /* 0x001fe4000f8e02ff */
[----:B------:R-:W-:-:S04]  /*0110*/  I2FP.F32.U32 R4, R4 ;  /* 0x0000000400047245 */ /* 0x000fc80000201000 */
[----:B------:R-:W0:Y:S01]  /*0120*/  F2I.TRUNC.NTZ R6, R4 ;  /* 0x0000000400067305 */ /* 0x000e22000020f100 */
[----:B------:R-:W-:Y:S01]  /*0130*/  FMUL R11, R4, 5 ;  /* 0x40a00000040b7820 */ /* 0x000fe20000400000 */
[----:B0-----:R-:W-:Y:S01]  /*0140*/  IMAD R5, R5, R6, R7 ;  /* 0x0000000605057224 */ /* 0x001fe200078e0207 */
[----:B--2---:R-:W-:-:S03]  /*0150*/  ISETP.GE.U32.AND P0, PT, R2, 0x2, PT ;  /* 0x000000020200780c */ /* 0x004fc60003f06070 */
[----:B------:R-:W-:Y:S01]  /*0160*/  IMAD.WIDE.U32 R6, R5, R2, RZ ;  /* 0x0000000205067225 */ /* 0x000fe200078e00ff */
[----:B------:R-:W-:-:S03]  /*0170*/  ISETP.GE.U32.AND.EX P0, PT, R3, RZ, PT, P0 ;  /* 0x000000ff0300720c */ /* 0x000fc60003f06100 */
[----:B------:R-:W-:Y:S01]  /*0180*/  IMAD R13, R5, R3, R7 ;  /* 0x00000003050d7224 */ /* 0x000fe200078e0207 */
[----:B-1----:R-:W-:-:S04]  /*0190*/  LEA R8, P1, R6, UR8, 0x3 ;  /* 0x0000000806087c11 */ /* 0x002fc8000f8218ff */
[----:B------:R-:W-:-:S05]  /*01a0*/  LEA.HI.X R9, R6, UR9, R13, 0x3, P1 ;  /* 0x0000000906097c11 */ /* 0x000fca00088f1c0d */
[----:B---3--:R0:W-:Y:S01]  /*01b0*/  STG.E.64 desc[UR6][R8.64], R10 ;  /* 0x0000000a08007986 */ /* 0x0081e2000c101b06 */
[----:B------:R-:W-:Y:S05]  /*01c0*/  @!P0 EXIT ;  /* 0x000000000000894d */ /* 0x000fea0003800000 */
[C---:B------:R-:W-:Y:S02]  /*01d0*/  ISETP.NE.U32.AND P1, PT, R2.reuse, 0x2, PT ;  /* 0x000000020200780c */ /* 0x040fe40003f25070 */
[----:B------:R-:W-:Y:S02]  /*01e0*/  IADD3 R5, P2, PT, R2, -0x1, RZ ;  /* 0xffffffff02057810 */ /* 0x000fe40007f5e0ff */
[----:B------:R-:W-:Y:S02]  /*01f0*/  ISETP.NE.AND.EX P1, PT, R3, RZ, PT, P1 ;  /* 0x000000ff0300720c */ /* 0x000fe40003f25310 */
[----:B------:R-:W-:Y:S02]  /*0200*/  LOP3.LUT R0, R5, 0x1, RZ, 0xc0, !PT ;  /* 0x0000000105007812 */ /* 0x000fe400078ec0ff */
[----:B------:R-:W-:Y:S02]  /*0210*/  MOV R4, R13 ;  /* 0x0000000d00047202 */ /* 0x000fe40000000f00 */
[----:B------:R-:W-:-:S02]  /*0220*/  ISETP.NE.U32.AND P0, PT, R0, 0x1, PT ;  /* 0x000000010000780c */ /* 0x000fc40003f05070 */
[----:B------:R-:W-:Y:S02]  /*0230*/  IADD3.X R0, PT, PT, R3, -0x1, RZ, P2, !PT ;  /* 0xffffffff03007810 */ /* 0x000fe400017fe4ff */
[----:B------:R-:W-:Y:S02]  /*0240*/  ISETP.NE.U32.AND.EX P0, PT, RZ, RZ, PT, P0 ;  /* 0x000000ffff00720c */ /* 0x000fe40003f05100 */
[----:B------:R-:W-:Y:S02]  /*0250*/  MOV R2, R10 ;  /* 0x0000000a00027202 */ /* 0x000fe40000000f00 */
[----:B------:R-:W-:Y:S01]  /*0260*/  MOV R3, R11 ;  /* 0x0000000b00037202 */ /* 0x000fe20000000f00 */
[----:B------:R-:W-:Y:S08]  /*0270*/  @!P1 BRA `(.L_x_0) ;  /* 0x0000000400489947 */ /* 0x000ff00003800000 */
[----:B0-----:R-:W-:Y:S01]  /*0280*/  IADD3 R8, P1, PT, R8, 0x10, RZ ;  /* 0x0000001008087810 */ /* 0x001fe20007f3e0ff */
[----:B------:R-:W0:Y:S01]  /*0290*/  LDCU UR10, c[0x0][0x390] ;  /* 0x00007200ff0a77ac */ /* 0x000e220008000800 */
[----:B------:R-:W-:Y:S02]  /*02a0*/  LOP3.LUT R5, R5, 0xfffffffe, RZ, 0xc0, !PT ;  /* 0xfffffffe05057812 */ /* 0x000fe400078ec0ff */
[----:B------:R-:W-:-:S09]  /*02b0*/  IADD3.X R9, PT, PT, RZ, R9, RZ, P1, !PT ;  /* 0x00000009ff097210 */ /* 0x000fd20000ffe4ff */
.L_x_1:
[----:B-1----:R-:W1:Y:S01]  /*02c0*/  LDCU UR4, c[0x0][0x388] ;  /* 0x00007100ff0477ac */ /* 0x002e620008000800 */
[----:B------:R-:W-:Y:S01]  /*02d0*/  HFMA2 R7, -RZ, RZ, -3, 0 ;  /* 0xc2000000ff077431 */ /* 0x000fe200000001ff */
[----:B------:R-:W-:-:S03]  /*02e0*/  UMOV UR5, URZ ;  /* 0x000000ff00057c82 */ /* 0x000fc60008000000 */
[----:B-1----:R-:W5:Y:S02]  /*02f0*/  TEX.LL RZ, R12, R2, R7, UR4, 2D, 0x3 ;  /* 0x28ff0407020c7f60 */ /* 0x002f6400089e03ff */
[----:B0----5:R-:W-:Y:S01]  /*0300*/  FMUL R11, R12, UR10 ;  /* 0x0000000a0c0b7c20 */ /* 0x021fe20008400000 */
[----:B------:R-:W-:-:S03]  /*0310*/  FMUL R16, R13, UR10 ;  /* 0x0000000a0d107c20 */ /* 0x000fc60008400000 */
[----:B------:R-:W-:Y:S01]  /*0320*/  FFMA R12, R11, 0.5, R2 ;  /* 0x3f0000000b0c7823 */ /* 0x000fe20000000002 */
[----:B------:R-:W-:-:S06]  /*0330*/  FFMA R13, R16, 0.5, R3 ;  /* 0x3f000000100d7823 */ /* 0x000fcc0000000003 */
[----:B------:R-:W5:Y:S02]  /*0340*/  TEX.LL RZ, R12, R12, R7, UR4, 2D, 0x3 ;  /* 0x28ff04070c0c7f60 */ /* 0x000f6400089e03ff */
[----:B-----5:R-:W-:Y:S01]  /*0350*/  FMUL R10, R12, UR10 ;  /* 0x0000000a0c0a7c20 */ /* 0x020fe20008400000 */
[----:B------:R-:W-:-:S03]  /*0360*/  FMUL R17, R13, UR10 ;  /* 0x0000000a0d117c20 */ /* 0x000fc60008400000 */
[----:B------:R-:W-:Y:S01]  /*0370*/  FFMA R18, R10, 0.5, R2 ;  /* 0x3f0000000a127823 */ /* 0x000fe20000000002 */
[----:B------:R-:W-:-:S06]  /*0380*/  FFMA R19, R17, 0.5, R3 ;  /* 0x3f00000011137823 */ /* 0x000fcc0000000003 */
[----:B------:R-:W5:Y:S02]  /*0390*/  TEX.LL RZ, R18, R18, R7, UR4, 2D, 0x3 ;  /* 0x28ff040712127f60 */ /* 0x000f6400089e03ff */
[----:B-----5:R-:W-:Y:S01]  /*03a0*/  FMUL R21, R18, UR10 ;  /* 0x0000000a12157c20 */ /* 0x020fe20008400000 */
[----:B------:R-:W-:-:S03]  /*03b0*/  FMUL R20, R19, UR10 ;  /* 0x0000000a13147c20 */ /* 0x000fc60008400000 */
[----:B------:R-:W-:Y:S01]  /*03c0*/  FADD R14, R21, R2 ;  /* 0x00000002150e7221 */ /* 0x000fe20000000000 */
[----:B------:R-:W-:-:S06]  /*03d0*/  FADD R15, R20, R3 ;  /* 0x00000003140f7221 */ /* 0x000fcc0000000000 */
[----:B------:R-:W5:Y:S01]  /*03e0*/  TEX.LL RZ, R14, R14, R7, UR4, 2D, 0x3 ;  /* 0x28ff04070e0e7f60 */ /* 0x000f6200089e03ff */
[----:B------:R-:W-:Y:S01]  /*03f0*/  FFMA R17, R17, 2, R16 ;  /* 0x4000000011117823 */ /* 0x000fe20000000010 */
[----:B------:R-:W-:Y:S01]  /*0400*/  FFMA R22, R10, 2, R11 ;  /* 0x400000000a167823 */ /* 0x000fe2000000000b */
[----:B------:R-:W-:Y:S01]  /*0410*/  F2F.F64.F32 R12, R2 ;  /* 0x00000002000c7310 */ /* 0x000fe20000201800 */
[----:B------:R-:W-:Y:S01]  /*0420*/  UMOV UR12, 0x55555555 ;  /* 0x55555555000c7882 */ /* 0x000fe20000000000 */
[----:B------:R-:W-:Y:S01]  /*0430*/  FFMA R20, R20, 2, R17 ;  /* 0x4000000014147823 */ /* 0x000fe20000000011 */
[----:B------:R-:W-:Y:S01]  /*0440*/  FFMA R21, R21, 2, R22 ;  /* 0x4000000015157823 */ /* 0x000fe20000000016 */
[----:B------:R-:W-:-:S04]  /*0450*/  UMOV UR13, 0x3fc55555 ;  /* 0x3fc55555000d7882 */ /* 0x000fc80000000000 */
[----:B------:R-:W-:Y:S01]  /*0460*/  F2F.F64.F32 R10, R3 ;  /* 0x00000003000a7310 */ /* 0x000fe20000201800 */
[----:B-----5:R-:W-:Y:S01]  /*0470*/  FFMA R18, R15, UR10, R20 ;  /* 0x0000000a0f127c23 */ /* 0x020fe20008000014 */
[----:B------:R-:W-:-:S06]  /*0480*/  FFMA R21, R14, UR10, R21 ;  /* 0x0000000a0e157c23 */ /* 0x000fcc0008000015 */
[----:B------:R-:W0:Y:S08]  /*0490*/  F2F.F64.F32 R16, R21 ;  /* 0x0000001500107310 */ /* 0x000e300000201800 */
[----:B------:R-:W1:Y:S01]  /*04a0*/  F2F.F64.F32 R18, R18 ;  /* 0x0000001200127310 */ /* 0x000e620000201800 */
[----:B0-----:R-:W-:-:S07]  /*04b0*/  DFMA R12, R16, UR12, R12 ;  /* 0x0000000c100c7c2b */ /* 0x001fce000800000c */
[----:B------:R-:W-:Y:S01]  /*04c0*/  F2F.F32.F64 R2, R12 ;  /* 0x0000000c00027310 */ /* 0x000fe20000301000 */
[----:B-1----:R-:W-:-:S07]  /*04d0*/  DFMA R10, R18, UR12, R10 ;  /* 0x0000000c120a7c2b */ /* 0x002fce000800000a */
[----:B------:R-:W0:Y:S02]  /*04e0*/  F2F.F32.F64 R3, R10 ;  /* 0x0000000a00037310 */ /* 0x000e240000301000 */
[----:B0-----:R-:W5:Y:S02]  /*04f0*/  TEX.LL RZ, R14, R2, R7, UR4, 2D, 0x3 ;  /* 0x28ff0407020e7f60 */ /* 0x001f6400089e03ff */
[----:B-----5:R-:W-:Y:S01]  /*0500*/  FMUL R17, R14, UR10 ;  /* 0x0000000a0e117c20 */ /* 0x020fe20008400000 */
        /* <DEDUP_REMOVED lines=16> */
[----:B------:R-:W-:Y:S01]  /*0610*/  MOV R10, R8 ;  /* 0x00000008000a7202 */ /* 0x000fe20000000f00 */
[----:B------:R-:W-:Y:S01]  /*0620*/  F2F.F64.F32 R12, R2 ;  /* 0x00000002000c7310 */ /* 0x000fe20000201800 */
[----:B------:R-:W-:Y:S01]  /*0630*/  FFMA R25, R25, 2, R20 ;  /* 0x4000000019197823 */ /* 0x000fe20000000014 */
[----:B------:R-:W-:Y:S01]  /*0640*/  FFMA R24, R24, 2, R17 ;  /* 0x4000000018187823 */ /* 0x000fe20000000011 */
[----:B------:R-:W-:Y:S02]  /*0650*/  MOV R11, R9 ;  /* 0x00000009000b7202 */ /* 0x000fe40000000f00 */
[----:B------:R-:W-:Y:S02]  /*0660*/  IADD3 R5, P1, PT, R5, -0x2, RZ ;  /* 0xfffffffe05057810 */ /* 0x000fe40007f3e0ff */
[----:B------:R-:W-:Y:S01]  /*0670*/  IADD3 R6, P2, PT, R6, 0x2, RZ ;  /* 0x0000000206067810 */ /* 0x000fe20007f5e0ff */
[----:B------:R-:W-:Y:S01]  /*0680*/  F2F.F64.F32 R8, R3 ;  /* 0x0000000300087310 */ /* 0x000fe20000201800 */
[----:B------:R-:W-:Y:S01]  /*0690*/  IADD3.X R0, PT, PT, R0, -0x1, RZ, P1, !PT ;  /* 0xffffffff00007810 */ /* 0x000fe20000ffe4ff */
[----:B------:R0:W-:Y:S01]  /*06a0*/  STG.E.64 desc[UR6][R10.64+-0x8], R2 ;  /* 0xfffff8020a007986 */ /* 0x0001e2000c101b06 */
[----:B------:R-:W-:-:S02]  /*06b0*/  ISETP.NE.U32.AND P1, PT, R5, RZ, PT ;  /* 0x000000ff0500720c */ /* 0x000fc40003f25070 */
[----:B------:R-:W-:Y:S02]  /*06c0*/  IADD3.X R4, PT, PT, RZ, R4, RZ, P2, !PT ;  /* 0x00000004ff047210 */ /* 0x000fe400017fe4ff */
[----:B------:R-:W-:Y:S01]  /*06d0*/  ISETP.NE.AND.EX P1, PT, R0, RZ, PT, P1 ;  /* 0x000000ff0000720c */ /* 0x000fe20003f25310 */
[----:B-----5:R-:W-:Y:S01]  /*06e0*/  FFMA R16, R14, UR10, R25 ;  /* 0x0000000a0e107c23 */ /* 0x020fe20008000019 */
[----:B------:R-:W-:-:S04]  /*06f0*/  FFMA R24, R15, UR10, R24 ;  /* 0x0000000a0f187c23 */ /* 0x000fc80008000018 */
[----:B------:R-:W1:Y:S08]  /*0700*/  F2F.F64.F32 R14, R24 ;  /* 0x00000018000e7310 */ /* 0x000e700000201800 */
[----:B------:R-:W2:Y:S01]  /*0710*/  F2F.F64.F32 R16, R16 ;  /* 0x0000001000107310 */ /* 0x000ea20000201800 */
[----:B-1----:R-:W-:Y:S01]  /*0720*/  DFMA R14, R14, UR12, R8 ;  /* 0x0000000c0e0e7c2b */ /* 0x002fe20008000008 */
[----:B------:R-:W-:-:S06]  /*0730*/  IADD3 R8, P3, PT, R10, 0x10, RZ ;  /* 0x000000100a087810 */ /* 0x000fcc0007f7e0ff */
[----:B0-----:R-:W-:Y:S01]  /*0740*/  F2F.F32.F64 R3, R14 ;  /* 0x0000000e00037310 */ /* 0x001fe20000301000 */
[----:B------:R-:W-:Y:S01]  /*0750*/  IADD3.X R9, PT, PT, RZ, R11, RZ, P3, !PT ;  /* 0x0000000bff097210 */ /* 0x000fe20001ffe4ff */
[----:B--2---:R-:W-:-:S06]  /*0760*/  DFMA R12, R16, UR12, R12 ;  /* 0x0000000c100c7c2b */ /* 0x004fcc000800000c */
[----:B------:R-:W0:Y:S02]  /*0770*/  F2F.F32.F64 R2, R12 ;  /* 0x0000000c00027310 */ /* 0x000e240000301000 */
[----:B0-----:R1:W-:Y:S01]  /*0780*/  STG.E.64 desc[UR6][R10.64], R2 ;  /* 0x000000020a007986 */ /* 0x0013e2000c101b06 */
[----:B------:R-:W-:Y:S05]  /*0790*/  @P1 BRA `(.L_x_1) ;  /* 0xfffffff800c81947 */ /* 0x000fea000383ffff */
.L_x_0:
[----:B------:R-:W-:Y:S05]  /*07a0*/  @P0 EXIT ;  /* 0x000000000000094d */ /* 0x000fea0003800000 */
[----:B------:R-:W0:Y:S01]  /*07b0*/  LDCU UR4, c[0x0][0x388] ;  /* 0x00007100ff0477ac */ /* 0x000e220008000800 */
[----:B------:R-:W-:Y:S01]  /*07c0*/  HFMA2 R19, -RZ, RZ, -3, 0 ;  /* 0xc2000000ff137431 */ /* 0x000fe200000001ff */
[----:B------:R-:W-:-:S03]  /*07d0*/  UMOV UR5, URZ ;  /* 0x000000ff00057c82 */ /* 0x000fc60008000000 */
[----:B0-----:R-:W5:Y:S01]  /*07e0*/  TEX.LL RZ, R8, R2, R19, UR4, 2D, 0x3 ;  /* 0x28ff041302087f60 */ /* 0x001f6200089e03ff */
[----:B------:R-:W0:Y:S02]  /*07f0*/  LDCU UR10, c[0x0][0x390] ;  /* 0x00007200ff0a77ac */ /* 0x000e240008000800 */
        /* <DEDUP_REMOVED lines=13> */
[----:B------:R-:W-:-:S04]  /*08d0*/  FADD R21, R18, R3 ;  /* 0x0000000312157221 */ /* 0x000fc80000000000 */
[----:B-1----:R0:W5:Y:S01]  /*08e0*/  TEX.LL RZ, R10, R20, R19, UR4, 2D, 0x3 ;  /* 0x28ff0413140a7f60 */ /* 0x00216200089e03ff */
[----:B------:R-:W-:Y:S01]  /*08f0*/  FFMA R22, R7, 2, R5 ;  /* 0x4000000007167823 */ /* 0x000fe20000000005 */
[----:B------:R-:W-:Y:S01]  /*0900*/  FFMA R5, R14, 2, R0 ;  /* 0x400000000e057823 */ /* 0x000fe20000000000 */
[----:B------:R1:W-:Y:S02]  /*0910*/  F2F.F64.F32 R8, R2 ;  /* 0x0000000200087310 */ /* 0x0003e40000201800 */
[----:B------:R-:W-:Y:S01]  /*0920*/  FFMA R15, R15, 2, R22 ;  /* 0x400000000f0f7823 */ /* 0x000fe20000000016 */
[----:B------:R-:W-:-:S05]  /*0930*/  FFMA R18, R18, 2, R5 ;  /* 0x4000000012127823 */ /* 0x000fca0000000005 */
[----:B------:R2:W-:Y:S01]  /*0940*/  F2F.F64.F32 R12, R3 ;  /* 0x00000003000c7310 */ /* 0x0005e20000201800 */
[C---:B-1----:R-:W-:Y:S01]  /*0950*/  LEA R2, P0, R6.reuse, UR8, 0x3 ;  /* 0x0000000806027c11 */ /* 0x042fe2000f8018ff */
[----:B0-----:R-:W-:Y:S01]  /*0960*/  UMOV UR4, 0x55555555 ;  /* 0x5555555500047882 */ /* 0x001fe20000000000 */
[----:B------:R-:W-:Y:S02]  /*0970*/  UMOV UR5, 0x3fc55555 ;  /* 0x3fc5555500057882 */ /* 0x000fe40000000000 */
[----:B--2---:R-:W-:Y:S01]  /*0980*/  LEA.HI.X R3, R6, UR9, R4, 0x3, P0 ;  /* 0x0000000906037c11 */ /* 0x004fe200080f1c04 */
[----:B-----5:R-:W-:Y:S01]  /*0990*/  FFMA R15, R10, UR10, R15 ;  /* 0x0000000a0a0f7c23 */ /* 0x020fe2000800000f */
[----:B------:R-:W-:-:S04]  /*09a0*/  FFMA R18, R11, UR10, R18 ;  /* 0x0000000a0b127c23 */ /* 0x000fc80008000012 */
[----:B------:R-:W0:Y:S08]  /*09b0*/  F2F.F64.F32 R10, R18 ;  /* 0x00000012000a7310 */ /* 0x000e300000201800 */
[----:B------:R-:W1:Y:S01]  /*09c0*/  F2F.F64.F32 R14, R15 ;  /* 0x0000000f000e7310 */ /* 0x000e620000201800 */
[----:B0-----:R-:W-:-:S07]  /*09d0*/  DFMA R10, R10, UR4, R12 ;  /* 0x000000040a0a7c2b */ /* 0x001fce000800000c */
[----:B------:R-:W-:Y:S01]  /*09e0*/  F2F.F32.F64 R17, R10 ;  /* 0x0000000a00117310 */ /* 0x000fe20000301000 */
[----:B-1----:R-:W-:-:S07]  /*09f0*/  DFMA R8, R14, UR4, R8 ;  /* 0x000000040e087c2b */ /* 0x002fce0008000008 */
[----:B------:R-:W0:Y:S02]  /*0a00*/  F2F.F32.F64 R16, R8 ;  /* 0x0000000800107310 */ /* 0x000e240000301000 */
[----:B0-----:R-:W-:Y:S01]  /*0a10*/  STG.E.64 desc[UR6][R2.64+0x8], R16 ;  /* 0x0000081002007986 */ /* 0x001fe2000c101b06 */
[----:B------:R-:W-:Y:S05]  /*0a20*/  EXIT ;  /* 0x000000000000794d */ /* 0x000fea0003800000 */
.L_x_2:
[----:B------:R-:W-:-:S00]  /*0a30*/  BRA `(.L_x_2) ;  /* 0xfffffffc00fc7947 */ /* 0x000fc0000383ffff */
[----:B------:R-:W-:-:S00]  /*0a40*/  NOP ;  /* 0x0000000000007918 */ /* 0x000fc00000000000 */
        /* <DEDUP_REMOVED lines=11> */
.L_x_3:


//--------------------- .nv.shared.reserved.0     --------------------------
	.section	.nv.shared.reserved.0,"aw",@nobits
	.weak		__nv_reservedSMEM_offset_0_alias
	.size		__nv_reservedSMEM_offset_0_alias, 0, 64
	.other		__nv_reservedSMEM_offset_0_alias,@"STO_CUDA_RESERVED_SHARED STV_DEFAULT"
__nv_reservedSMEM_offset_0_alias:
	.zero		0
	.zero		64


//--------------------- .nv.constant0._Z9integrateP6float2yfm --------------------------
	.section	.nv.constant0._Z9integrateP6float2yfm,"a",@progbits
	.sectionflags	@""
	.align	4
.nv.constant0._Z9integrateP6float2yfm:
	.zero		928


//--------------------- SYMBOLS --------------------------

	.type		.nv.reservedSmem.offset0,@object
	.size		.nv.reservedSmem.offset0,0x4
